//
// Generated by NVIDIA NVVM Compiler
//
// Compiler Build ID: CL-36424714
// Cuda compilation tools, release 13.0, V13.0.88
// Based on NVVM 20.0.0
//

.version 9.0
.target sm_100
.address_size 64

	// .globl	_Z12searchKernelPKciiS0_iPi

.visible .entry _Z12searchKernelPKciiS0_iPi(
	.param .u64 .ptr .align 1 _Z12searchKernelPKciiS0_iPi_param_0,
	.param .u32 _Z12searchKernelPKciiS0_iPi_param_1,
	.param .u32 _Z12searchKernelPKciiS0_iPi_param_2,
	.param .u64 .ptr .align 1 _Z12searchKernelPKciiS0_iPi_param_3,
	.param .u32 _Z12searchKernelPKciiS0_iPi_param_4,
	.param .u64 .ptr .align 1 _Z12searchKernelPKciiS0_iPi_param_5
)
{
	.reg .pred 	%p<11>;
	.reg .b16 	%rs<14>;
	.reg .b32 	%r<23>;
	.reg .b64 	%rd<18>;

	ld.param.u64 	%rd4, [_Z12searchKernelPKciiS0_iPi_param_0];
	ld.param.u32 	%r9, [_Z12searchKernelPKciiS0_iPi_param_1];
	ld.param.u32 	%r7, [_Z12searchKernelPKciiS0_iPi_param_2];
	ld.param.u64 	%rd5, [_Z12searchKernelPKciiS0_iPi_param_3];
	ld.param.u32 	%r8, [_Z12searchKernelPKciiS0_iPi_param_4];
	ld.param.u64 	%rd6, [_Z12searchKernelPKciiS0_iPi_param_5];
	cvta.to.global.u64 	%rd1, %rd6;
	mov.u32 	%r10, %ctaid.x;
	mov.u32 	%r11, %ntid.x;
	mov.u32 	%r12, %tid.x;
	mad.lo.s32 	%r1, %r10, %r11, %r12;
	setp.ge.s32 	%p1, %r1, %r9;
	@%p1 bra 	$L__BB0_10;
	cvta.to.global.u64 	%rd7, %rd4;
	mul.lo.s32 	%r14, %r7, %r1;
	cvt.s64.s32 	%rd8, %r14;
	add.s64 	%rd2, %rd7, %rd8;
	mov.b32 	%r20, 0;
$L__BB0_2:
	mov.u32 	%r2, %r20;
	cvt.u64.u32 	%rd9, %r2;
	add.s64 	%rd10, %rd2, %rd9;
	ld.global.u8 	%rs1, [%rd10];
	setp.ne.s16 	%p2, %rs1, 0;
	setp.lt.s32 	%p3, %r2, %r7;
	and.pred  	%p4, %p3, %p2;
	add.s32 	%r20, %r2, 1;
	@%p4 bra 	$L__BB0_2;
	setp.lt.s32 	%p5, %r2, %r8;
	@%p5 bra 	$L__BB0_6;
	setp.lt.s32 	%p6, %r8, 1;
	mov.b32 	%r15, 1;
	mov.u32 	%r22, %r15;
	@%p6 bra 	$L__BB0_9;
	cvta.to.global.u64 	%rd3, %rd5;
	mov.b32 	%r21, 0;
	bra.uni 	$L__BB0_8;
$L__BB0_6:
	mul.wide.s32 	%rd16, %r1, 4;
	add.s64 	%rd17, %rd1, %rd16;
	mov.b32 	%r19, 0;
	st.global.u32 	[%rd17], %r19;
	bra.uni 	$L__BB0_10;
$L__BB0_7:
	add.s32 	%r21, %r21, 1;
	setp.eq.s32 	%p10, %r21, %r8;
	mov.u32 	%r22, %r15;
	@%p10 bra 	$L__BB0_9;
$L__BB0_8:
	cvt.u64.u32 	%rd11, %r21;
	add.s64 	%rd12, %rd2, %rd11;
	ld.global.u8 	%rs2, [%rd12];
	add.s64 	%rd13, %rd3, %rd11;
	ld.global.u8 	%rs3, [%rd13];
	add.s16 	%rs4, %rs2, -65;
	and.b16  	%rs5, %rs4, 255;
	setp.lt.u16 	%p7, %rs5, 26;
	add.s16 	%rs6, %rs2, 32;
	selp.b16 	%rs7, %rs6, %rs2, %p7;
	and.b16  	%rs8, %rs7, 255;
	add.s16 	%rs9, %rs3, -65;
	and.b16  	%rs10, %rs9, 255;
	setp.lt.u16 	%p8, %rs10, 26;
	add.s16 	%rs11, %rs3, 32;
	selp.b16 	%rs12, %rs11, %rs3, %p8;
	and.b16  	%rs13, %rs12, 255;
	setp.eq.s16 	%p9, %rs8, %rs13;
	mov.b32 	%r22, 0;
	@%p9 bra 	$L__BB0_7;
$L__BB0_9:
	mul.wide.s32 	%rd14, %r1, 4;
	add.s64 	%rd15, %rd1, %rd14;
	st.global.u32 	[%rd15], %r22;
$L__BB0_10:
	ret;

}


// ===== COMPILED SASS (sm_100) =====

	.target	sm_100

	.elftype	@"ET_EXEC"


//--------------------- .note.nv.tkinfo           --------------------------
	.section	.note.nv.tkinfo,"",@"SHT_NOTE"
	.sectionflags	@"SHF_NOTE_NV_TKINFO"
	.tkinfo
        /*0018*/ 	.word	0x00000002
        /*0030*/ 	.string	""
        /*0030*/ 	.string	"ptxas"
        /*0030*/ 	.string	"Cuda compilation tools, release 13.0, V13.0.88"
        /*0030*/ 	.string	"Build cuda_13.0.r13.0/compiler.36424714_0"
        /*0030*/ 	.string	"-arch sm_100 -m 64 "



//--------------------- .note.nv.cuinfo           --------------------------
	.section	.note.nv.cuinfo,"",@"SHT_NOTE"
	.sectionflags	@"SHF_NOTE_NV_CUINFO"
        /*0018*/ 	.short	0x0002
        /*001a*/ 	.short	0x0064
        /*001c*/ 	.short	0x0082
	.zero		2


//--------------------- .nv.info                  --------------------------
	.section	.nv.info,"",@"SHT_CUDA_INFO"
	.align	4


	//----- nvinfo : EIATTR_REGCOUNT
	.align		4
        /*0000*/ 	.byte	0x04, 0x2f
        /*0002*/ 	.short	(.L_1 - .L_0)
	.align		4
.L_0:
        /*0004*/ 	.word	index@(_Z12searchKernelPKciiS0_iPi)
        /*0008*/ 	.word	0x0000000f


	//----- nvinfo : EIATTR_FRAME_SIZE
	.align		4
.L_1:
        /*000c*/ 	.byte	0x04, 0x11
        /*000e*/ 	.short	(.L_3 - .L_2)
	.align		4
.L_2:
        /*0010*/ 	.word	index@(_Z12searchKernelPKciiS0_iPi)
        /*0014*/ 	.word	0x00000000


	//----- nvinfo : EIATTR_MIN_STACK_SIZE
	.align		4
.L_3:
        /*0018*/ 	.byte	0x04, 0x12
        /*001a*/ 	.short	(.L_5 - .L_4)
	.align		4
.L_4:
        /*001c*/ 	.word	index@(_Z12searchKernelPKciiS0_iPi)
        /*0020*/ 	.word	0x00000000
.L_5:


//--------------------- .nv.compat                --------------------------
	.section	.nv.compat,"",@"SHT_CUDA_COMPAT_INFO"
	.align	4
        /*0000*/ 	.byte	0x02, 0x09, 0x00, 0x00, 0x02, 0x02, 0x01, 0x00, 0x02, 0x05, 0x05, 0x00, 0x03, 0x07, 0x01, 0x01
        /*0010*/ 	.byte	0x02, 0x03, 0x00, 0x00, 0x02, 0x06, 0x01, 0x00, 0x04, 0x0b, 0x08, 0x00, 0x09, 0x00, 0x00, 0x00
        /*0020*/ 	.byte	0x00, 0x00, 0x00, 0x00


//--------------------- .nv.info._Z12searchKernelPKciiS0_iPi --------------------------
	.section	.nv.info._Z12searchKernelPKciiS0_iPi,"",@"SHT_CUDA_INFO"
	.sectionflags	@""
	.align	4


	//----- nvinfo : EIATTR_CUDA_API_VERSION
	.align		4
        /*0000*/ 	.byte	0x04, 0x37
        /*0002*/ 	.short	(.L_7 - .L_6)
.L_6:
        /*0004*/ 	.word	0x00000082


	//----- nvinfo : EIATTR_KPARAM_INFO
	.align		4
.L_7:
        /*0008*/ 	.byte	0x04, 0x17
        /*000a*/ 	.short	(.L_9 - .L_8)
.L_8:
        /*000c*/ 	.word	0x00000000
        /*0010*/ 	.short	0x0005
        /*0012*/ 	.short	0x0020
        /*0014*/ 	.byte	0x00, 0xf5, 0x21, 0x00


	//----- nvinfo : EIATTR_KPARAM_INFO
	.align		4
.L_9:
        /*0018*/ 	.byte	0x04, 0x17
        /*001a*/ 	.short	(.L_11 - .L_10)
.L_10:
        /*001c*/ 	.word	0x00000000
        /*0020*/ 	.short	0x0004
        /*0022*/ 	.short	0x0018
        /*0024*/ 	.byte	0x00, 0xf0, 0x11, 0x00


	//----- nvinfo : EIATTR_KPARAM_INFO
	.align		4
.L_11:
        /*0028*/ 	.byte	0x04, 0x17
        /*002a*/ 	.short	(.L_13 - .L_12)
.L_12:
        /*002c*/ 	.word	0x00000000
        /*0030*/ 	.short	0x0003
        /*0032*/ 	.short	0x0010
        /*0034*/ 	.byte	0x00, 0xf5, 0x21, 0x00


	//----- nvinfo : EIATTR_KPARAM_INFO
	.align		4
.L_13:
        /*0038*/ 	.byte	0x04, 0x17
        /*003a*/ 	.short	(.L_15 - .L_14)
.L_14:
        /*003c*/ 	.word	0x00000000
        /*0040*/ 	.short	0x0002
        /*0042*/ 	.short	0x000c
        /*0044*/ 	.byte	0x00, 0xf0, 0x11, 0x00


	//----- nvinfo : EIATTR_KPARAM_INFO
	.align		4
.L_15:
        /*0048*/ 	.byte	0x04, 0x17
        /*004a*/ 	.short	(.L_17 - .L_16)
.L_16:
        /*004c*/ 	.word	0x00000000
        /*0050*/ 	.short	0x0001
        /*0052*/ 	.short	0x0008
        /*0054*/ 	.byte	0x00, 0xf0, 0x11, 0x00


	//----- nvinfo : EIATTR_KPARAM_INFO
	.align		4
.L_17:
        /*0058*/ 	.byte	0x04, 0x17
        /*005a*/ 	.short	(.L_19 - .L_18)
.L_18:
        /*005c*/ 	.word	0x00000000
        /*0060*/ 	.short	0x0000
        /*0062*/ 	.short	0x0000
        /*0064*/ 	.byte	0x00, 0xf5, 0x21, 0x00


	//----- nvinfo : EIATTR_SPARSE_MMA_MASK
	.align		4
.L_19:
        /*0068*/ 	.byte	0x03, 0x50
        /*006a*/ 	.short	0x0000


	//----- nvinfo : EIATTR_MAXREG_COUNT
	.align		4
        /*006c*/ 	.byte	0x03, 0x1b
        /*006e*/ 	.short	0x00ff


	//----- nvinfo : EIATTR_MERCURY_ISA_VERSION
	.align		4
        /*0070*/ 	.byte	0x03, 0x5f
        /*0072*/ 	.short	0x0101


	//----- nvinfo : EIATTR_VRC_CTA_INIT_COUNT
	.align		4
        /*0074*/ 	.byte	0x02, 0x4a
	.zero		1
	.zero		1


	//----- nvinfo : EIATTR_EXIT_INSTR_OFFSETS
	.align		4
        /*0078*/ 	.byte	0x04, 0x1c
        /*007a*/ 	.short	(.L_21 - .L_20)


	//   ....[0]....
.L_20:
        /*007c*/ 	.word	0x00000070


	//   ....[1]....
        /*0080*/ 	.word	0x000003e0


	//   ....[2]....
        /*0084*/ 	.word	0x00000420


	//----- nvinfo : EIATTR_CRS_STACK_SIZE
	.align		4
.L_21:
        /*0088*/ 	.byte	0x04, 0x1e
        /*008a*/ 	.short	(.L_23 - .L_22)
.L_22:
        /*008c*/ 	.word	0x00000000


	//----- nvinfo : EIATTR_CBANK_PARAM_SIZE
	.align		4
.L_23:
        /*0090*/ 	.byte	0x03, 0x19
        /*0092*/ 	.short	0x0028


	//----- nvinfo : EIATTR_PARAM_CBANK
	.align		4
        /*0094*/ 	.byte	0x04, 0x0a
        /*0096*/ 	.short	(.L_25 - .L_24)
	.align		4
.L_24:
        /*0098*/ 	.word	index@(.nv.constant0._Z12searchKernelPKciiS0_iPi)
        /*009c*/ 	.short	0x0380
        /*009e*/ 	.short	0x0028


	//----- nvinfo : EIATTR_SW_WAR
	.align		4
.L_25:
        /*00a0*/ 	.byte	0x04, 0x36
        /*00a2*/ 	.short	(.L_27 - .L_26)
.L_26:
        /*00a4*/ 	.word	0x00000008
.L_27:


//--------------------- .nv.callgraph             --------------------------
	.section	.nv.callgraph,"",@"SHT_CUDA_CALLGRAPH"
	.align	4
	.sectionentsize	8
	.align		4
        /*0000*/ 	.word	0x00000000
	.align		4
        /*0004*/ 	.word	0xffffffff
	.align		4
        /*0008*/ 	.word	0x00000000
	.align		4
        /*000c*/ 	.word	0xfffffffe
	.align		4
        /*0010*/ 	.word	0x00000000
	.align		4
        /*0014*/ 	.word	0xfffffffd
	.align		4
        /*0018*/ 	.word	0x00000000
	.align		4
        /*001c*/ 	.word	0xfffffffc


//--------------------- .text._Z12searchKernelPKciiS0_iPi --------------------------
	.section	.text._Z12searchKernelPKciiS0_iPi,"ax",@progbits
	.align	128
        .global         _Z12searchKernelPKciiS0_iPi
        .type           _Z12searchKernelPKciiS0_iPi,@function
        .size           _Z12searchKernelPKciiS0_iPi,(.L_x_7 - _Z12searchKernelPKciiS0_iPi)
        .other          _Z12searchKernelPKciiS0_iPi,@"STO_CUDA_ENTRY STV_DEFAULT"
_Z12searchKernelPKciiS0_iPi:
.text._Z12searchKernelPKciiS0_iPi:
[----:B------:R-:W-:Y:S01]  /*0000*/  LDC R1, c[0x0][0x37c] ;  /* 0x0000df00ff017b82 */ /* 0x000fe20000000800 */
[----:B------:R-:W0:Y:S07]  /*0010*/  S2R R0, SR_TID.X ;  /* 0x0000000000007919 */ /* 0x000e2e0000002100 */
[----:B------:R-:W0:Y:S01]  /*0020*/  S2UR UR4, SR_CTAID.X ;  /* 0x00000000000479c3 */ /* 0x000e220000002500 */
[----:B------:R-:W1:Y:S07]  /*0030*/  LDCU UR5, c[0x0][0x388] ;  /* 0x00007100ff0577ac */ /* 0x000e6e0008000800 */
[----:B------:R-:W0:Y:S02]  /*0040*/  LDC R7, c[0x0][0x360] ;  /* 0x0000d800ff077b82 */ /* 0x000e240000000800 */
[----:B0-----:R-:W-:-:S05]  /*0050*/  IMAD R7, R7, UR4, R0 ;  /* 0x0000000407077c24 */ /* 0x001fca000f8e0200 */
[----:B-1----:R-:W-:-:S13]  /*0060*/  ISETP.GE.AND P0, PT, R7, UR5, PT ;  /* 0x0000000507007c0c */ /* 0x002fda000bf06270 */
[----:B------:R-:W-:Y:S05]  /*0070*/  @P0 EXIT ;  /* 0x000000000000094d */ /* 0x000fea0003800000 */
[----:B------:R-:W0:Y:S01]  /*0080*/  LDCU UR6, c[0x0][0x38c] ;  /* 0x00007180ff0677ac */ /* 0x000e220008000800 */
[----:B------:R-:W-:Y:S01]  /*0090*/  BSSY.RECONVERGENT B0, `(.L_x_0) ;  /* 0x000000f000007945 */ /* 0x000fe20003800200 */
[----:B------:R-:W-:Y:S01]  /*00a0*/  IMAD.MOV.U32 R4, RZ, RZ, RZ ;  /* 0x000000ffff047224 */ /* 0x000fe200078e00ff */
[----:B------:R-:W1:Y:S01]  /*00b0*/  LDCU.64 UR8, c[0x0][0x380] ;  /* 0x00007000ff0877ac */ /* 0x000e620008000a00 */
[----:B------:R-:W2:Y:S01]  /*00c0*/  LDCU.64 UR4, c[0x0][0x358] ;  /* 0x00006b00ff0477ac */ /* 0x000ea20008000a00 */
[----:B0-----:R-:W-:-:S05]  /*00d0*/  IMAD R0, R7, UR6, RZ ;  /* 0x0000000607007c24 */ /* 0x001fca000f8e02ff */
[----:B-1----:R-:W-:-:S04]  /*00e0*/  IADD3 R11, P0, PT, R0, UR8, RZ ;  /* 0x00000008000b7c10 */ /* 0x002fc8000ff1e0ff */
[----:B--2---:R-:W-:-:S09]  /*00f0*/  LEA.HI.X.SX32 R12, R0, UR9, 0x1, P0 ;  /* 0x00000009000c7c11 */ /* 0x004fd200080f0eff */
.L_x_1:
[----:B------:R-:W-:-:S05]  /*0100*/  IADD3 R2, P0, PT, R4, R11, RZ ;  /* 0x0000000b04027210 */ /* 0x000fca0007f1e0ff */
[----:B------:R-:W-:-:S05]  /*0110*/  IMAD.X R3, RZ, RZ, R12, P0 ;  /* 0x000000ffff037224 */ /* 0x000fca00000e060c */
[----:B------:R-:W2:Y:S01]  /*0120*/  LDG.E.U8 R2, desc[UR4][R2.64] ;  /* 0x0000000402027981 */ /* 0x000ea2000c1e1100 */
[C---:B------:R-:W-:Y:S01]  /*0130*/  ISETP.LT.AND P1, PT, R4.reuse, UR6, PT ;  /* 0x0000000604007c0c */ /* 0x040fe2000bf21270 */
[----:B------:R-:W-:Y:S02]  /*0140*/  IMAD.MOV.U32 R0, RZ, RZ, R4 ;  /* 0x000000ffff007224 */ /* 0x000fe400078e0004 */
[----:B------:R-:W-:Y:S01]  /*0150*/  VIADD R4, R4, 0x1 ;  /* 0x0000000104047836 */ /* 0x000fe20000000000 */
[----:B--2---:R-:W-:-:S13]  /*0160*/  ISETP.NE.AND P0, PT, R2, RZ, PT ;  /* 0x000000ff0200720c */ /* 0x004fda0003f05270 */
[----:B------:R-:W-:Y:S05]  /*0170*/  @P0 BRA P1, `(.L_x_1) ;  /* 0xfffffffc00e00947 */ /* 0x000fea000083ffff */
[----:B------:R-:W-:Y:S05]  /*0180*/  BSYNC.RECONVERGENT B0 ;  /* 0x0000000000007941 */ /* 0x000fea0003800200 */
.L_x_0:
[----:B------:R-:W0:Y:S01]  /*0190*/  LDCU UR6, c[0x0][0x398] ;  /* 0x00007300ff0677ac */ /* 0x000e220008000800 */
[----:B------:R-:W1:Y:S01]  /*01a0*/  LDCU UR7, c[0x0][0x398] ;  /* 0x00007300ff0777ac */ /* 0x000e620008000800 */
[----:B------:R-:W2:Y:S01]  /*01b0*/  LDCU.64 UR8, c[0x0][0x390] ;  /* 0x00007200ff0877ac */ /* 0x000ea20008000a00 */
[----:B0-----:R-:W-:-:S13]  /*01c0*/  ISETP.GE.AND P0, PT, R0, UR6, PT ;  /* 0x0000000600007c0c */ /* 0x001fda000bf06270 */
[----:B-12---:R-:W-:Y:S05]  /*01d0*/  @!P0 BRA `(.L_x_2) ;  /* 0x0000000000848947 */ /* 0x006fea0003800000 */
[----:B------:R-:W-:Y:S01]  /*01e0*/  UISETP.GE.AND UP0, UPT, UR6, 0x1, UPT ;  /* 0x000000010600788c */ /* 0x000fe2000bf06270 */
[----:B------:R-:W-:-:S08]  /*01f0*/  IMAD.MOV.U32 R5, RZ, RZ, 0x1 ;  /* 0x00000001ff057424 */ /* 0x000fd000078e00ff */
[----:B------:R-:W-:Y:S05]  /*0200*/  BRA.U !UP0, `(.L_x_3) ;  /* 0x0000000108687547 */ /* 0x000fea000b800000 */
[----:B------:R-:W-:Y:S01]  /*0210*/  BSSY.RECONVERGENT B0, `(.L_x_3) ;  /* 0x0000019000007945 */ /* 0x000fe20003800200 */
[----:B------:R-:W-:-:S07]  /*0220*/  IMAD.MOV.U32 R0, RZ, RZ, RZ ;  /* 0x000000ffff007224 */ /* 0x000fce00078e00ff */
.L_x_5:
[C---:B------:R-:W-:Y:S02]  /*0230*/  IADD3 R2, P0, PT, R0.reuse, R11, RZ ;  /* 0x0000000b00027210 */ /* 0x040fe40007f1e0ff */
[----:B------:R-:W-:-:S03]  /*0240*/  IADD3 R4, P1, PT, R0, UR8, RZ ;  /* 0x0000000800047c10 */ /* 0x000fc6000ff3e0ff */
[----:B------:R-:W-:Y:S01]  /*0250*/  IMAD.X R3, RZ, RZ, R12, P0 ;  /* 0x000000ffff037224 */ /* 0x000fe200000e060c */
[----:B------:R-:W-:-:S04]  /*0260*/  IADD3.X R5, PT, PT, RZ, UR9, RZ, P1, !PT ;  /* 0x00000009ff057c10 */ /* 0x000fc80008ffe4ff */
[----:B------:R-:W2:Y:S04]  /*0270*/  LDG.E.U8 R6, desc[UR4][R2.64] ;  /* 0x0000000402067981 */ /* 0x000ea8000c1e1100 */
[----:B------:R0:W3:Y:S02]  /*0280*/  LDG.E.U8 R8, desc[UR4][R4.64] ;  /* 0x0000000404087981 */ /* 0x0000e4000c1e1100 */
[----:B0-----:R-:W-:Y:S02]  /*0290*/  HFMA2 R5, -RZ, RZ, 0, 0 ;  /* 0x00000000ff057431 */ /* 0x001fe400000001ff */
[----:B--2---:R-:W-:Y:S02]  /*02a0*/  VIADD R9, R6, 0xffffffbf ;  /* 0xffffffbf06097836 */ /* 0x004fe40000000000 */
[----:B---3--:R-:W-:-:S03]  /*02b0*/  VIADD R10, R8, 0xffffffbf ;  /* 0xffffffbf080a7836 */ /* 0x008fc60000000000 */
[----:B------:R-:W-:Y:S02]  /*02c0*/  LOP3.LUT R9, R9, 0xff, RZ, 0xc0, !PT ;  /* 0x000000ff09097812 */ /* 0x000fe400078ec0ff */
[----:B------:R-:W-:Y:S02]  /*02d0*/  LOP3.LUT R10, R10, 0xff, RZ, 0xc0, !PT ;  /* 0x000000ff0a0a7812 */ /* 0x000fe400078ec0ff */
[----:B------:R-:W-:Y:S02]  /*02e0*/  ISETP.GE.U32.AND P0, PT, R9, 0x1a, PT ;  /* 0x0000001a0900780c */ /* 0x000fe40003f06070 */
[----:B------:R-:W-:-:S11]  /*02f0*/  ISETP.GE.U32.AND P1, PT, R10, 0x1a, PT ;  /* 0x0000001a0a00780c */ /* 0x000fd60003f26070 */
[----:B------:R-:W-:Y:S02]  /*0300*/  @!P0 VIADD R6, R6, 0x20 ;  /* 0x0000002006068836 */ /* 0x000fe40000000000 */
[----:B------:R-:W-:-:S03]  /*0310*/  @!P1 VIADD R8, R8, 0x20 ;  /* 0x0000002008089836 */ /* 0x000fc60000000000 */
[----:B------:R-:W-:Y:S02]  /*0320*/  LOP3.LUT R6, R6, 0xff, RZ, 0xc0, !PT ;  /* 0x000000ff06067812 */ /* 0x000fe400078ec0ff */
[----:B------:R-:W-:-:S04]  /*0330*/  LOP3.LUT R3, R8, 0xff, RZ, 0xc0, !PT ;  /* 0x000000ff08037812 */ /* 0x000fc800078ec0ff */
[----:B------:R-:W-:-:S13]  /*0340*/  ISETP.NE.AND P0, PT, R6, R3, PT ;  /* 0x000000030600720c */ /* 0x000fda0003f05270 */
[----:B------:R-:W-:Y:S05]  /*0350*/  @P0 BRA `(.L_x_4) ;  /* 0x0000000000100947 */ /* 0x000fea0003800000 */
[----:B------:R-:W-:-:S05]  /*0360*/  VIADD R0, R0, 0x1 ;  /* 0x0000000100007836 */ /* 0x000fca0000000000 */
[----:B------:R-:W-:-:S13]  /*0370*/  ISETP.NE.AND P0, PT, R0, UR7, PT ;  /* 0x0000000700007c0c */ /* 0x000fda000bf05270 */
[----:B------:R-:W-:Y:S05]  /*0380*/  @P0 BRA `(.L_x_5) ;  /* 0xfffffffc00a80947 */ /* 0x000fea000383ffff */
[----:B------:R-:W-:-:S07]  /*0390*/  IMAD.MOV.U32 R5, RZ, RZ, 0x1 ;  /* 0x00000001ff057424 */ /* 0x000fce00078e00ff */
.L_x_4:
[----:B------:R-:W-:Y:S05]  /*03a0*/  BSYNC.RECONVERGENT B0 ;  /* 0x0000000000007941 */ /* 0x000fea0003800200 */
.L_x_3:
[----:B------:R-:W0:Y:S02]  /*03b0*/  LDC.64 R2, c[0x0][0x3a0] ;  /* 0x0000e800ff027b82 */ /* 0x000e240000000a00 */
[----:B0-----:R-:W-:-:S05]  /*03c0*/  IMAD.WIDE R2, R7, 0x4, R2 ;  /* 0x0000000407027825 */ /* 0x001fca00078e0202 */
[----:B------:R-:W-:Y:S01]  /*03d0*/  STG.E desc[UR4][R2.64], R5 ;  /* 0x0000000502007986 */ /* 0x000fe2000c101904 */
[----:B------:R-:W-:Y:S05]  /*03e0*/  EXIT ;  /* 0x000000000000794d */ /* 0x000fea0003800000 */
.L_x_2:
[----:B------:R-:W0:Y:S02]  /*03f0*/  LDC.64 R2, c[0x0][0x3a0] ;  /* 0x0000e800ff027b82 */ /* 0x000e240000000a00 */
[----:B0-----:R-:W-:-:S05]  /*0400*/  IMAD.WIDE R2, R7, 0x4, R2 ;  /* 0x0000000407027825 */ /* 0x001fca00078e0202 */
[----:B------:R-:W-:Y:S01]  /*0410*/  STG.E desc[UR4][R2.64], RZ ;  /* 0x000000ff02007986 */ /* 0x000fe2000c101904 */
[----:B------:R-:W-:Y:S05]  /*0420*/  EXIT ;  /* 0x000000000000794d */ /* 0x000fea0003800000 */
.L_x_6:
[----:B------:R-:W-:-:S00]  /*0430*/  BRA `(.L_x_6) ;  /* 0xfffffffc00fc7947 */ /* 0x000fc0000383ffff */
[----:B------:R-:W-:-:S00]  /*0440*/  NOP ;  /* 0x0000000000007918 */ /* 0x000fc00000000000 */
        /* <DEDUP_REMOVED lines=11> */
.L_x_7:


//--------------------- .nv.shared.reserved.0     --------------------------
	.section	.nv.shared.reserved.0,"aw",@nobits
	.weak		__nv_reservedSMEM_offset_0_alias
	.size		__nv_reservedSMEM_offset_0_alias, 0, 64
	.other		__nv_reservedSMEM_offset_0_alias,@"STO_CUDA_RESERVED_SHARED STV_DEFAULT"
__nv_reservedSMEM_offset_0_alias:
	.zero		0
	.zero		64


//--------------------- .nv.constant0._Z12searchKernelPKciiS0_iPi --------------------------
	.section	.nv.constant0._Z12searchKernelPKciiS0_iPi,"a",@progbits
	.sectionflags	@""
	.align	4
.nv.constant0._Z12searchKernelPKciiS0_iPi:
	.zero		936


//--------------------- SYMBOLS --------------------------

	.type		.nv.reservedSmem.offset0,@object
	.size		.nv.reservedSmem.offset0,0x4
